	.headerflags	@"EF_CUDA_TEXMODE_UNIFIED EF_CUDA_64BIT_ADDRESS EF_CUDA_ACCELERATORS EF_CUDA_SM90 EF_CUDA_VIRTUAL_SM(EF_CUDA_SM90)"
	.elftype	@"ET_EXEC"


//--------------------- .nv.info                  --------------------------
	.section	.nv.info,"",@"SHT_CUDA_INFO"
	.align	4


	//----- nvinfo : EIATTR_REGCOUNT
	.align		4
        /*0000*/ 	.byte	0x04, 0x2f
        /*0002*/ 	.short	(.L_3 - .L_2)
	.align		4
.L_2:
        /*0004*/ 	.word	index@(triton_poi_fused__native_batch_norm_legit_no_training_mul_relu_3)
        /*0008*/ 	.word	0x00000028


	//----- nvinfo : EIATTR_MIN_STACK_SIZE
	.align		4
.L_3:
        /*000c*/ 	.byte	0x04, 0x12
        /*000e*/ 	.short	(.L_5 - .L_4)
	.align		4
.L_4:
        /*0010*/ 	.word	index@(triton_poi_fused__native_batch_norm_legit_no_training_mul_relu_3)
        /*0014*/ 	.word	0x00000000


	//----- nvinfo : EIATTR_FRAME_SIZE
	.align		4
.L_5:
        /*0018*/ 	.byte	0x04, 0x11
        /*001a*/ 	.short	(.L_7 - .L_6)
	.align		4
.L_6:
        /*001c*/ 	.word	index@(triton_poi_fused__native_batch_norm_legit_no_training_mul_relu_3)
        /*0020*/ 	.word	0x00000000


	//----- nvinfo : EIATTR_MIN_STACK_SIZE
	.align		4
.L_7:
        /*0024*/ 	.byte	0x04, 0x12
        /*0026*/ 	.short	(.L_9 - .L_8)
	.align		4
.L_8:
        /*0028*/ 	.word	index@(triton_poi_fused__native_batch_norm_legit_no_training_mul_relu_3)
        /*002c*/ 	.word	0x00000000
.L_9:


//--------------------- .nv.info.triton_poi_fused__native_batch_norm_legit_no_training_mul_relu_3 --------------------------
	.section	.nv.info.triton_poi_fused__native_batch_norm_legit_no_training_mul_relu_3,"",@"SHT_CUDA_INFO"
	.sectionflags	@""
	.align	4


	//----- nvinfo : EIATTR_CUDA_API_VERSION
	.align		4
        /*0000*/ 	.byte	0x04, 0x37
        /*0002*/ 	.short	(.L_11 - .L_10)
.L_10:
        /*0004*/ 	.word	0x0000007c


	//----- nvinfo : EIATTR_KPARAM_INFO
	.align		4
.L_11:
        /*0008*/ 	.byte	0x04, 0x17
        /*000a*/ 	.short	(.L_13 - .L_12)
.L_12:
        /*000c*/ 	.word	0x00000000
        /*0010*/ 	.short	0x000c
        /*0012*/ 	.short	0x0060
        /*0014*/ 	.byte	0x00, 0xf0, 0x11, 0x00


	//----- nvinfo : EIATTR_KPARAM_INFO
	.align		4
.L_13:
        /*0018*/ 	.byte	0x04, 0x17
        /*001a*/ 	.short	(.L_15 - .L_14)
.L_14:
        /*001c*/ 	.word	0x00000000
        /*0020*/ 	.short	0x000b
        /*0022*/ 	.short	0x0058
        /*0024*/ 	.byte	0x00, 0xf4, 0x21, 0x00


	//----- nvinfo : EIATTR_KPARAM_INFO
	.align		4
.L_15:
        /*0028*/ 	.byte	0x04, 0x17
        /*002a*/ 	.short	(.L_17 - .L_16)
.L_16:
        /*002c*/ 	.word	0x00000000
        /*0030*/ 	.short	0x000a
        /*0032*/ 	.short	0x0050
        /*0034*/ 	.byte	0x00, 0xf4, 0x21, 0x00


	//----- nvinfo : EIATTR_KPARAM_INFO
	.align		4
.L_17:
        /*0038*/ 	.byte	0x04, 0x17
        /*003a*/ 	.short	(.L_19 - .L_18)
.L_18:
        /*003c*/ 	.word	0x00000000
        /*0040*/ 	.short	0x0009
        /*0042*/ 	.short	0x0048
        /*0044*/ 	.byte	0x00, 0xf4, 0x21, 0x00


	//----- nvinfo : EIATTR_KPARAM_INFO
	.align		4
.L_19:
        /*0048*/ 	.byte	0x04, 0x17
        /*004a*/ 	.short	(.L_21 - .L_20)
.L_20:
        /*004c*/ 	.word	0x00000000
        /*0050*/ 	.short	0x0008
        /*0052*/ 	.short	0x0040
        /*0054*/ 	.byte	0x00, 0xf4, 0x21, 0x00


	//----- nvinfo : EIATTR_KPARAM_INFO
	.align		4
.L_21:
        /*0058*/ 	.byte	0x04, 0x17
        /*005a*/ 	.short	(.L_23 - .L_22)
.L_22:
        /*005c*/ 	.word	0x00000000
        /*0060*/ 	.short	0x0007
        /*0062*/ 	.short	0x0038
        /*0064*/ 	.byte	0x00, 0xf4, 0x21, 0x00


	//----- nvinfo : EIATTR_KPARAM_INFO
	.align		4
.L_23:
        /*0068*/ 	.byte	0x04, 0x17
        /*006a*/ 	.short	(.L_25 - .L_24)
.L_24:
        /*006c*/ 	.word	0x00000000
        /*0070*/ 	.short	0x0006
        /*0072*/ 	.short	0x0030
        /*0074*/ 	.byte	0x00, 0xf4, 0x21, 0x00


	//----- nvinfo : EIATTR_KPARAM_INFO
	.align		4
.L_25:
        /*0078*/ 	.byte	0x04, 0x17
        /*007a*/ 	.short	(.L_27 - .L_26)
.L_26:
        /*007c*/ 	.word	0x00000000
        /*0080*/ 	.short	0x0005
        /*0082*/ 	.short	0x0028
        /*0084*/ 	.byte	0x00, 0xf4, 0x21, 0x00


	//----- nvinfo : EIATTR_KPARAM_INFO
	.align		4
.L_27:
        /*0088*/ 	.byte	0x04, 0x17
        /*008a*/ 	.short	(.L_29 - .L_28)
.L_28:
        /*008c*/ 	.word	0x00000000
        /*0090*/ 	.short	0x0004
        /*0092*/ 	.short	0x0020
        /*0094*/ 	.byte	0x00, 0xf4, 0x21, 0x00


	//----- nvinfo : EIATTR_KPARAM_INFO
	.align		4
.L_29:
        /*0098*/ 	.byte	0x04, 0x17
        /*009a*/ 	.short	(.L_31 - .L_30)
.L_30:
        /*009c*/ 	.word	0x00000000
        /*00a0*/ 	.short	0x0003
        /*00a2*/ 	.short	0x0018
        /*00a4*/ 	.byte	0x00, 0xf4, 0x21, 0x00


	//----- nvinfo : EIATTR_KPARAM_INFO
	.align		4
.L_31:
        /*00a8*/ 	.byte	0x04, 0x17
        /*00aa*/ 	.short	(.L_33 - .L_32)
.L_32:
        /*00ac*/ 	.word	0x00000000
        /*00b0*/ 	.short	0x0002
        /*00b2*/ 	.short	0x0010
        /*00b4*/ 	.byte	0x00, 0xf4, 0x21, 0x00


	//----- nvinfo : EIATTR_KPARAM_INFO
	.align		4
.L_33:
        /*00b8*/ 	.byte	0x04, 0x17
        /*00ba*/ 	.short	(.L_35 - .L_34)
.L_34:
        /*00bc*/ 	.word	0x00000000
        /*00c0*/ 	.short	0x0001
        /*00c2*/ 	.short	0x0008
        /*00c4*/ 	.byte	0x00, 0xf4, 0x21, 0x00


	//----- nvinfo : EIATTR_KPARAM_INFO
	.align		4
.L_35:
        /*00c8*/ 	.byte	0x04, 0x17
        /*00ca*/ 	.short	(.L_37 - .L_36)
.L_36:
        /*00cc*/ 	.word	0x00000000
        /*00d0*/ 	.short	0x0000
        /*00d2*/ 	.short	0x0000
        /*00d4*/ 	.byte	0x00, 0xf4, 0x21, 0x00


	//----- nvinfo : EIATTR_SPARSE_MMA_MASK
	.align		4
.L_37:
        /*00d8*/ 	.byte	0x03, 0x50
        /*00da*/ 	.short	0x0000


	//----- nvinfo : EIATTR_MAXREG_COUNT
	.align		4
        /*00dc*/ 	.byte	0x03, 0x1b
        /*00de*/ 	.short	0x00ff


	//----- nvinfo : EIATTR_EXIT_INSTR_OFFSETS
	.align		4
        /*00e0*/ 	.byte	0x04, 0x1c
        /*00e2*/ 	.short	(.L_39 - .L_38)


	//   ....[0]....
.L_38:
        /*00e4*/ 	.word	0x00000eb0


	//----- nvinfo : EIATTR_REQNTID
	.align		4
.L_39:
        /*00e8*/ 	.byte	0x04, 0x10
        /*00ea*/ 	.short	(.L_41 - .L_40)
.L_40:
        /*00ec*/ 	.word	0x00000080
        /*00f0*/ 	.word	0x00000001
        /*00f4*/ 	.word	0x00000001


	//----- nvinfo : EIATTR_CBANK_PARAM_SIZE
	.align		4
.L_41:
        /*00f8*/ 	.byte	0x03, 0x19
        /*00fa*/ 	.short	0x0064


	//----- nvinfo : EIATTR_PARAM_CBANK
	.align		4
        /*00fc*/ 	.byte	0x04, 0x0a
        /*00fe*/ 	.short	(.L_43 - .L_42)
	.align		4
.L_42:
        /*0100*/ 	.word	index@(.nv.constant0.triton_poi_fused__native_batch_norm_legit_no_training_mul_relu_3)
        /*0104*/ 	.short	0x0210
        /*0106*/ 	.short	0x0064


	//----- nvinfo : EIATTR_SW_WAR
	.align		4
.L_43:
        /*0108*/ 	.byte	0x04, 0x36
        /*010a*/ 	.short	(.L_45 - .L_44)
.L_44:
        /*010c*/ 	.word	0x00000008
.L_45:


//--------------------- .nv.callgraph             --------------------------
	.section	.nv.callgraph,"",@"SHT_CUDA_CALLGRAPH"
	.align	4
	.sectionentsize	8
	.align		4
        /*0000*/ 	.word	0x00000000
	.align		4
        /*0004*/ 	.word	0xffffffff
	.align		4
        /*0008*/ 	.word	0x00000000
	.align		4
        /*000c*/ 	.word	0xfffffffe
	.align		4
        /*0010*/ 	.word	0x00000000
	.align		4
        /*0014*/ 	.word	0xfffffffd
	.align		4
        /*0018*/ 	.word	0x00000000
	.align		4
        /*001c*/ 	.word	0xfffffffc


//--------------------- .nv.constant4             --------------------------
	.section	.nv.constant4,"a",@progbits
	.align	8
	.align		8
.nv.constant4:
        /*0000*/ 	.dword	_$_str
	.align		8
        /*0008*/ 	.dword	_$_str_$_2


//--------------------- .text.triton_poi_fused__native_batch_norm_legit_no_training_mul_relu_3 --------------------------
	.section	.text.triton_poi_fused__native_batch_norm_legit_no_training_mul_relu_3,"ax",@progbits
	.align	128
        .global         triton_poi_fused__native_batch_norm_legit_no_training_mul_relu_3
        .type           triton_poi_fused__native_batch_norm_legit_no_training_mul_relu_3,@function
        .size           triton_poi_fused__native_batch_norm_legit_no_training_mul_relu_3,(.L_x_1 - triton_poi_fused__native_batch_norm_legit_no_training_mul_relu_3)
        .other          triton_poi_fused__native_batch_norm_legit_no_training_mul_relu_3,@"STO_CUDA_ENTRY STV_DEFAULT"
triton_poi_fused__native_batch_norm_legit_no_training_mul_relu_3:
.text.triton_poi_fused__native_batch_norm_legit_no_training_mul_relu_3:
[----:B------:R-:W-:Y:S01]  /*0000*/  LDC R1, c[0x0][0x28] ;  /* 0x00000a00ff017b82 */ /* 0x000fe20000000800 */
[----:B------:R-:W1:Y:S07]  /*0010*/  S2R R0, SR_TID.X ;  /* 0x0000000000007919 */ /* 0x000e6e0000002100 */
[----:B------:R-:W2:Y:S01]  /*0020*/  LDC.64 R8, c[0x0][0x218] ;  /* 0x00008600ff087b82 */ /* 0x000ea20000000a00 */
[----:B------:R-:W-:Y:S01]  /*0030*/  ULDC.64 UR4, c[0x0][0x208] ;  /* 0x0000820000047ab9 */ /* 0x000fe20000000a00 */
[----:B------:R-:W3:Y:S06]  /*0040*/  S2R R3, SR_CTAID.X ;  /* 0x0000000000037919 */ /* 0x000eec0000002500 */
[----:B------:R-:W4:Y:S08]  /*0050*/  LDC.64 R6, c[0x0][0x228] ;  /* 0x00008a00ff067b82 */ /* 0x000f300000000a00 */
[----:B------:R-:W5:Y:S08]  /*0060*/  LDC.64 R4, c[0x0][0x248] ;  /* 0x00009200ff047b82 */ /* 0x000f700000000a00 */
[----:B------:R-:W5:Y:S01]  /*0070*/  LDC.64 R28, c[0x0][0x210] ;  /* 0x00008400ff1c7b82 */ /* 0x000f620000000a00 */
[----:B-1----:R-:W-:-:S07]  /*0080*/  SHF.L.U32 R0, R0, 0x2, RZ ;  /* 0x0000000200007819 */ /* 0x002fce00000006ff */
[----:B------:R-:W1:Y:S01]  /*0090*/  LDC.64 R20, c[0x0][0x238] ;  /* 0x00008e00ff147b82 */ /* 0x000e620000000a00 */
[----:B---3--:R-:W-:Y:S02]  /*00a0*/  SHF.R.S32.HI R2, RZ, 0x15, R3 ;  /* 0x00000015ff027819 */ /* 0x008fe40000011403 */
[----:B------:R-:W-:Y:S02]  /*00b0*/  LOP3.LUT R0, R0, 0x1fc, RZ, 0xc0, !PT ;  /* 0x000001fc00007812 */ /* 0x000fe400078ec0ff */
[----:B------:R-:W-:-:S03]  /*00c0*/  SGXT R2, R2, 0x1 ;  /* 0x000000010202781a */ /* 0x000fc60000000200 */
[----:B------:R-:W3:Y:S01]  /*00d0*/  LDC.64 R30, c[0x0][0x250] ;  /* 0x00009400ff1e7b82 */ /* 0x000ee20000000a00 */
[----:B------:R-:W-:-:S04]  /*00e0*/  LEA R3, R3, R0, 0xa ;  /* 0x0000000003037211 */ /* 0x000fc800078e50ff */
[----:B------:R-:W-:-:S03]  /*00f0*/  LEA.HI R2, R2, R3, RZ, 0xc ;  /* 0x0000000302027211 */ /* 0x000fc600078f60ff */
[----:B------:R-:W1:Y:S01]  /*0100*/  LDC.64 R34, c[0x0][0x258] ;  /* 0x00009600ff227b82 */ /* 0x000e620000000a00 */
[----:B------:R-:W-:Y:S02]  /*0110*/  SHF.R.S32.HI R37, RZ, 0xc, R2 ;  /* 0x0000000cff257819 */ /* 0x000fe40000011402 */
[----:B------:R-:W-:Y:S02]  /*0120*/  IADD3 R2, R2, 0x200, RZ ;  /* 0x0000020002027810 */ /* 0x000fe40007ffe0ff */
[C---:B------:R-:W-:Y:S01]  /*0130*/  LEA.HI R12, R37.reuse, R37, RZ, 0x4 ;  /* 0x00000025250c7211 */ /* 0x040fe200078f20ff */
[----:B--2---:R-:W-:Y:S01]  /*0140*/  IMAD.WIDE R10, R37, 0x4, R8 ;  /* 0x00000004250a7825 */ /* 0x004fe200078e0208 */
[----:B------:R-:W-:Y:S02]  /*0150*/  SHF.R.S32.HI R17, RZ, 0xc, R2 ;  /* 0x0000000cff117819 */ /* 0x000fe40000011402 */
[----:B------:R-:W-:Y:S02]  /*0160*/  LOP3.LUT R12, R12, 0xfffffff0, RZ, 0xc0, !PT ;  /* 0xfffffff00c0c7812 */ /* 0x000fe400078ec0ff */
[----:B------:R5:W2:Y:S02]  /*0170*/  LDG.E.EL R0, desc[UR4][R10.64] ;  /* 0x000000040a007981 */ /* 0x000aa4000c2e1900 */
[----:B------:R-:W-:Y:S01]  /*0180*/  IADD3 R37, R37, -R12, RZ ;  /* 0x8000000c25257210 */ /* 0x000fe20007ffe0ff */
[----:B------:R-:W-:-:S04]  /*0190*/  IMAD.WIDE R12, R17, 0x4, R8 ;  /* 0x00000004110c7825 */ /* 0x000fc800078e0208 */
[----:B----4-:R-:W-:Y:S02]  /*01a0*/  IMAD.WIDE R14, R37, 0x4, R6 ;  /* 0x00000004250e7825 */ /* 0x010fe400078e0206 */
[----:B------:R-:W4:Y:S01]  /*01b0*/  LDG.E.EL R12, desc[UR4][R12.64] ;  /* 0x000000040c0c7981 */ /* 0x000f22000c2e1900 */
[----:B------:R-:W-:Y:S01]  /*01c0*/  LEA.HI R2, R17, R17, RZ, 0x4 ;  /* 0x0000001111027211 */ /* 0x000fe200078f20ff */
[----:B-----5:R-:W-:Y:S02]  /*01d0*/  IMAD.WIDE R10, R37, 0x4, R4 ;  /* 0x00000004250a7825 */ /* 0x020fe400078e0204 */
[----:B------:R-:W5:Y:S01]  /*01e0*/  LDG.E.EL R14, desc[UR4][R14.64] ;  /* 0x000000040e0e7981 */ /* 0x000f62000c2e1900 */
[----:B------:R-:W-:-:S03]  /*01f0*/  LOP3.LUT R2, R2, 0xfffffff0, RZ, 0xc0, !PT ;  /* 0xfffffff002027812 */ /* 0x000fc600078ec0ff */
[----:B------:R-:W3:Y:S01]  /*0200*/  LDG.E.EL R10, desc[UR4][R10.64] ;  /* 0x000000040a0a7981 */ /* 0x000ee2000c2e1900 */
[----:B------:R-:W-:-:S05]  /*0210*/  IADD3 R9, R17, -R2, RZ ;  /* 0x8000000211097210 */ /* 0x000fca0007ffe0ff */
[----:B------:R-:W-:-:S06]  /*0220*/  IMAD.WIDE R6, R9, 0x4, R6 ;  /* 0x0000000409067825 */ /* 0x000fcc00078e0206 */
[----:B------:R-:W3:Y:S01]  /*0230*/  LDG.E.EL R6, desc[UR4][R6.64] ;  /* 0x0000000406067981 */ /* 0x000ee2000c2e1900 */
[----:B------:R-:W-:-:S06]  /*0240*/  IMAD.WIDE R4, R9, 0x4, R4 ;  /* 0x0000000409047825 */ /* 0x000fcc00078e0204 */
[----:B------:R-:W3:Y:S01]  /*0250*/  LDG.E.EL R4, desc[UR4][R4.64] ;  /* 0x0000000404047981 */ /* 0x000ee2000c2e1900 */
[----:B0-----:R-:W-:-:S04]  /*0260*/  IMAD.WIDE R28, R3, 0x4, R28 ;  /* 0x00000004031c7825 */ /* 0x001fc800078e021c */
[----:B--2---:R-:W-:-:S04]  /*0270*/  FADD R0, RZ, -R0 ;  /* 0x80000000ff007221 */ /* 0x004fc80000000000 */
[----:B------:R-:W-:Y:S01]  /*0280*/  FMUL R0, R0, 1.4426950216293334961 ;  /* 0x3fb8aa3b00007820 */ /* 0x000fe20000400000 */
[----:B----4-:R-:W-:-:S04]  /*0290*/  FADD R12, RZ, -R12 ;  /* 0x8000000cff0c7221 */ /* 0x010fc80000000000 */
[----:B------:R-:W-:Y:S01]  /*02a0*/  FSETP.GEU.AND P0, PT, R0, -126, PT ;  /* 0xc2fc00000000780b */ /* 0x000fe20003f0e000 */
[----:B------:R-:W-:Y:S01]  /*02b0*/  FMUL R12, R12, 1.4426950216293334961 ;  /* 0x3fb8aa3b0c0c7820 */ /* 0x000fe20000400000 */
[----:B-----5:R-:W-:-:S04]  /*02c0*/  FADD R14, R14, 9.9999997473787516356e-06 ;  /* 0x3727c5ac0e0e7421 */ /* 0x020fc80000000000 */
[----:B------:R-:W-:-:S07]  /*02d0*/  FSETP.GEU.AND P4, PT, R12, -126, PT ;  /* 0xc2fc00000c00780b */ /* 0x000fce0003f8e000 */
[----:B------:R-:W-:Y:S01]  /*02e0*/  @!P0 FMUL R0, R0, 0.5 ;  /* 0x3f00000000008820 */ /* 0x000fe20000400000 */
[----:B------:R-:W0:Y:S01]  /*02f0*/  MUFU.SQRT R14, R14 ;  /* 0x0000000e000e7308 */ /* 0x000e220000002000 */
[----:B---3--:R-:W-:-:S04]  /*0300*/  FADD R10, R10, 9.9999997473787516356e-06 ;  /* 0x3727c5ac0a0a7421 */ /* 0x008fc80000000000 */
[----:B------:R-:W-:-:S03]  /*0310*/  @!P4 FMUL R12, R12, 0.5 ;  /* 0x3f0000000c0cc820 */ /* 0x000fc60000400000 */
[----:B------:R-:W2:Y:S01]  /*0320*/  MUFU.EX2 R0, R0 ;  /* 0x0000000000007308 */ /* 0x000ea20000000800 */
[----:B------:R-:W-:-:S07]  /*0330*/  FADD R6, R6, 9.9999997473787516356e-06 ;  /* 0x3727c5ac06067421 */ /* 0x000fce0000000000 */
[----:B------:R-:W3:Y:S01]  /*0340*/  MUFU.SQRT R10, R10 ;  /* 0x0000000a000a7308 */ /* 0x000ee20000002000 */
[----:B0-----:R-:W-:-:S07]  /*0350*/  FSETP.GT.AND P6, PT, R14, 8.50705917302346158658e+37, PT ;  /* 0x7e8000000e00780b */ /* 0x001fce0003fc4000 */
[----:B------:R-:W0:Y:S01]  /*0360*/  MUFU.EX2 R12, R12 ;  /* 0x0000000c000c7308 */ /* 0x000e220000000800 */
[----:B--2---:R-:W-:Y:S01]  /*0370*/  @!P0 FMUL R0, R0, R0 ;  /* 0x0000000000008220 */ /* 0x004fe20000400000 */
[----:B------:R-:W-:-:S06]  /*0380*/  FSETP.GEU.AND P5, PT, R14, 1.175494350822287508e-38, PT ;  /* 0x008000000e00780b */ /* 0x000fcc0003fae000 */
[----:B------:R-:W2:Y:S01]  /*0390*/  MUFU.SQRT R6, R6 ;  /* 0x0000000600067308 */ /* 0x000ea20000002000 */
[----:B------:R-:W-:Y:S01]  /*03a0*/  FADD R2, R0, 1 ;  /* 0x3f80000000027421 */ /* 0x000fe20000000000 */
[----:B---3--:R-:W-:Y:S01]  /*03b0*/  FSETP.GT.AND P3, PT, R10, 8.50705917302346158658e+37, PT ;  /* 0x7e8000000a00780b */ /* 0x008fe20003f64000 */
[----:B------:R-:W-:Y:S01]  /*03c0*/  HFMA2.MMA R0, -RZ, RZ, 1.625, 0 ;  /* 0x3e800000ff007435 */ /* 0x000fe200000001ff */
[----:B------:R-:W-:Y:S01]  /*03d0*/  FADD R4, R4, 9.9999997473787516356e-06 ;  /* 0x3727c5ac04047421 */ /* 0x000fe20000000000 */
[----:B------:R-:W-:Y:S01]  /*03e0*/  FSETP.GEU.AND P2, PT, R10, 1.175494350822287508e-38, PT ;  /* 0x008000000a00780b */ /* 0x000fe20003f4e000 */
[----:B0-----:R-:W-:Y:S02]  /*03f0*/  @!P4 FMUL R12, R12, R12 ;  /* 0x0000000c0c0cc220 */ /* 0x001fe40000400000 */
[----:B------:R0:W3:Y:S01]  /*0400*/  MUFU.SQRT R16, R4 ;  /* 0x0000000400107308 */ /* 0x0000e20000002000 */
[----:B------:R-:W-:-:S04]  /*0410*/  @P6 FMUL R14, R14, 0.25 ;  /* 0x3e8000000e0e6820 */ /* 0x000fc80000400000 */
[----:B------:R-:W-:Y:S01]  /*0420*/  @!P5 FMUL R14, R14, 16777216 ;  /* 0x4b8000000e0ed820 */ /* 0x000fe20000400000 */
[----:B0-----:R-:W-:Y:S01]  /*0430*/  FADD R4, R12, 1 ;  /* 0x3f8000000c047421 */ /* 0x001fe20000000000 */
[----:B--2---:R-:W-:Y:S02]  /*0440*/  FSETP.GT.AND P1, PT, R6, 8.50705917302346158658e+37, PT ;  /* 0x7e8000000600780b */ /* 0x004fe40003f24000 */
[----:B------:R-:W-:Y:S01]  /*0450*/  FSEL R5, R0, 1, P6 ;  /* 0x3f80000000057808 */ /* 0x000fe20003000000 */
[----:B------:R-:W-:Y:S01]  /*0460*/  @P3 FMUL R10, R10, 0.25 ;  /* 0x3e8000000a0a3820 */ /* 0x000fe20000400000 */
[----:B------:R-:W-:Y:S01]  /*0470*/  FSETP.GT.AND P6, PT, R4, 8.50705917302346158658e+37, PT ;  /* 0x7e8000000400780b */ /* 0x000fe20003fc4000 */
[----:B------:R0:W2:Y:S01]  /*0480*/  MUFU.RCP R24, R14 ;  /* 0x0000000e00187308 */ /* 0x0000a20000001000 */
[----:B------:R-:W-:Y:S01]  /*0490*/  FSETP.GEU.AND P0, PT, R6, 1.175494350822287508e-38, PT ;  /* 0x008000000600780b */ /* 0x000fe20003f0e000 */
[----:B------:R-:W-:Y:S01]  /*04a0*/  @!P2 FMUL R10, R10, 16777216 ;  /* 0x4b8000000a0aa820 */ /* 0x000fe20000400000 */
[----:B------:R-:W-:Y:S01]  /*04b0*/  @!P5 FMUL R5, R5, 16777216 ;  /* 0x4b8000000505d820 */ /* 0x000fe20000400000 */
[----:B---3--:R-:W-:Y:S01]  /*04c0*/  FSETP.GT.AND P5, PT, R16, 8.50705917302346158658e+37, PT ;  /* 0x7e8000001000780b */ /* 0x008fe20003fa4000 */
[----:B------:R-:W3:Y:S01]  /*04d0*/  LDC.64 R12, c[0x0][0x220] ;  /* 0x00008800ff0c7b82 */ /* 0x000ee20000000a00 */
[----:B------:R-:W-:-:S02]  /*04e0*/  FSETP.GT.AND P4, PT, R2, 8.50705917302346158658e+37, PT ;  /* 0x7e8000000200780b */ /* 0x000fc40003f84000 */
[----:B------:R4:W-:Y:S01]  /*04f0*/  MUFU.RCP R17, R10 ;  /* 0x0000000a00117308 */ /* 0x0009e20000001000 */
[----:B------:R-:W-:Y:S01]  /*0500*/  @P1 FMUL R6, R6, 0.25 ;  /* 0x3e80000006061820 */ /* 0x000fe20000400000 */
[----:B0-----:R-:W-:Y:S02]  /*0510*/  FSEL R14, R0, 1, P1 ;  /* 0x3f800000000e7808 */ /* 0x001fe40000800000 */
[----:B------:R-:W-:Y:S01]  /*0520*/  FSETP.GEU.AND P1, PT, R16, 1.175494350822287508e-38, PT ;  /* 0x008000001000780b */ /* 0x000fe20003f2e000 */
[----:B------:R-:W-:Y:S01]  /*0530*/  @P6 FMUL R4, R4, 0.25 ;  /* 0x3e80000004046820 */ /* 0x000fe20000400000 */
[----:B----4-:R-:W0:Y:S03]  /*0540*/  LDC.64 R10, c[0x0][0x230] ;  /* 0x00008c00ff0a7b82 */ /* 0x010e260000000a00 */
[----:B------:R4:W5:Y:S01]  /*0550*/  MUFU.RCP R8, R4 ;  /* 0x0000000400087308 */ /* 0x0009620000001000 */
[----:B--2---:R-:W-:Y:S01]  /*0560*/  FMUL R24, R24, R5 ;  /* 0x0000000518187220 */ /* 0x004fe20000400000 */
[----:B------:R-:W-:Y:S01]  /*0570*/  @P5 FMUL R16, R16, 0.25 ;  /* 0x3e80000010105820 */ /* 0x000fe20000400000 */
[----:B------:R-:W-:-:S02]  /*0580*/  @P4 FMUL R2, R2, 0.25 ;  /* 0x3e80000002024820 */ /* 0x000fc40000400000 */
[----:B----4-:R-:W2:Y:S01]  /*0590*/  LDC.64 R4, c[0x0][0x240] ;  /* 0x00009000ff047b82 */ /* 0x010ea20000000a00 */
[----:B------:R-:W-:Y:S02]  /*05a0*/  @!P0 FMUL R6, R6, 16777216 ;  /* 0x4b80000006068820 */ /* 0x000fe40000400000 */
[----:B------:R-:W-:Y:S01]  /*05b0*/  @!P1 FMUL R16, R16, 16777216 ;  /* 0x4b80000010109820 */ /* 0x000fe20000400000 */
[----:B------:R-:W-:Y:S01]  /*05c0*/  MUFU.RCP R25, R2 ;  /* 0x0000000200197308 */ /* 0x000fe20000001000 */
[----:B------:R-:W-:-:S07]  /*05d0*/  FSEL R18, R0, 1, P3 ;  /* 0x3f80000000127808 */ /* 0x000fce0001800000 */
[----:B------:R4:W0:Y:S01]  /*05e0*/  MUFU.RCP R7, R6 ;  /* 0x0000000600077308 */ /* 0x0008220000001000 */
[----:B------:R-:W-:-:S07]  /*05f0*/  FSEL R19, R0, 1, P6 ;  /* 0x3f80000000137808 */ /* 0x000fce0003000000 */
[----:B------:R-:W0:Y:S01]  /*0600*/  MUFU.RCP R2, R16 ;  /* 0x0000001000027308 */ /* 0x000e220000001000 */
[----:B------:R-:W-:Y:S01]  /*0610*/  FSEL R15, R0, 1, P5 ;  /* 0x3f800000000f7808 */ /* 0x000fe20002800000 */
[----:B0-----:R-:W-:-:S04]  /*0620*/  IMAD.WIDE R22, R37, 0x4, R10 ;  /* 0x0000000425167825 */ /* 0x001fc800078e020a */
[----:B------:R-:W-:Y:S01]  /*0630*/  @!P2 FMUL R18, R18, 16777216 ;  /* 0x4b8000001212a820 */ /* 0x000fe20000400000 */
[----:B------:R-:W-:Y:S01]  /*0640*/  IMAD.WIDE R10, R9, 0x4, R10 ;  /* 0x00000004090a7825 */ /* 0x000fe200078e020a */
[----:B----4-:R-:W-:-:S03]  /*0650*/  FSEL R6, R0, 1, P4 ;  /* 0x3f80000000067808 */ /* 0x010fc60002000000 */
[----:B------:R-:W-:Y:S01]  /*0660*/  @!P0 FMUL R14, R14, 16777216 ;  /* 0x4b8000000e0e8820 */ /* 0x000fe20000400000 */
[----:B---3--:R-:W-:-:S04]  /*0670*/  IMAD.WIDE R32, R37, 0x4, R12 ;  /* 0x0000000425207825 */ /* 0x008fc800078e020c */
[----:B-----5:R-:W-:Y:S01]  /*0680*/  FMUL R0, R8, R19 ;  /* 0x0000001308007220 */ /* 0x020fe20000400000 */
[----:B------:R-:W-:Y:S01]  /*0690*/  @!P1 FMUL R15, R15, 16777216 ;  /* 0x4b8000000f0f9820 */ /* 0x000fe20000400000 */
[----:B------:R2:W3:Y:S01]  /*06a0*/  LDG.E.EL R19, desc[UR4][R10.64] ;  /* 0x000000040a137981 */ /* 0x0004e2000c2e1900 */
[----:B------:R-:W-:-:S04]  /*06b0*/  IMAD.WIDE R12, R9, 0x4, R12 ;  /* 0x00000004090c7825 */ /* 0x000fc800078e020c */
[----:B------:R-:W-:Y:S01]  /*06c0*/  FMUL R17, R17, R18 ;  /* 0x0000001211117220 */ /* 0x000fe20000400000 */
[----:B------:R-:W-:Y:S01]  /*06d0*/  FMUL R7, R7, R14 ;  /* 0x0000000e07077220 */ /* 0x000fe20000400000 */
[----:B------:R-:W-:Y:S01]  /*06e0*/  FMUL R2, R2, R15 ;  /* 0x0000000f02027220 */ /* 0x000fe20000400000 */
[C---:B-1----:R-:W-:Y:S01]  /*06f0*/  IMAD.WIDE R14, R37.reuse, 0x4, R20 ;  /* 0x00000004250e7825 */ /* 0x042fe200078e0214 */
[----:B------:R0:W4:Y:S03]  /*0700*/  LDG.E.EL R18, desc[UR4][R12.64] ;  /* 0x000000040c127981 */ /* 0x000126000c2e1900 */
[----:B--2---:R-:W-:Y:S01]  /*0710*/  IMAD.WIDE R10, R37, 0x4, R4 ;  /* 0x00000004250a7825 */ /* 0x004fe200078e0204 */
[----:B------:R-:W2:Y:S03]  /*0720*/  LDG.E.EL R32, desc[UR4][R32.64] ;  /* 0x0000000420207981 */ /* 0x000ea6000c2e1900 */
[----:B------:R-:W-:Y:S01]  /*0730*/  IMAD.WIDE R20, R9, 0x4, R20 ;  /* 0x0000000409147825 */ /* 0x000fe200078e0214 */
[----:B------:R-:W5:Y:S03]  /*0740*/  LDG.E.EL R26, desc[UR4][R10.64] ;  /* 0x000000040a1a7981 */ /* 0x000f66000c2e1900 */
[----:B0-----:R-:W-:-:S04]  /*0750*/  IMAD.WIDE R12, R37, 0x4, R30 ;  /* 0x00000004250c7825 */ /* 0x001fc800078e021e */
[----:B------:R-:W-:Y:S01]  /*0760*/  FMUL R25, R25, R6 ;  /* 0x0000000619197220 */ /* 0x000fe20000400000 */
[----:B------:R0:W3:Y:S01]  /*0770*/  LDG.E.EL R27, desc[UR4][R14.64] ;  /* 0x000000040e1b7981 */ /* 0x0000e2000c2e1900 */
[----:B------:R-:W-:-:S03]  /*0780*/  IMAD.WIDE R36, R37, 0x4, R34 ;  /* 0x0000000425247825 */ /* 0x000fc600078e0222 */
[----:B------:R1:W3:Y:S01]  /*0790*/  LDG.E.EL R16, desc[UR4][R12.64] ;  /* 0x000000040c107981 */ /* 0x0002e2000c2e1900 */
[----:B------:R-:W-:-:S03]  /*07a0*/  IMAD.WIDE R4, R9, 0x4, R4 ;  /* 0x0000000409047825 */ /* 0x000fc600078e0204 */
[----:B------:R-:W3:Y:S01]  /*07b0*/  LDG.E.EL R22, desc[UR4][R22.64] ;  /* 0x0000000416167981 */ /* 0x000ee2000c2e1900 */
[----:B------:R-:W-:-:S03]  /*07c0*/  IMAD.WIDE R30, R9, 0x4, R30 ;  /* 0x00000004091e7825 */ /* 0x000fc600078e021e */
[----:B------:R-:W3:Y:S01]  /*07d0*/  LDG.E.EL R4, desc[UR4][R4.64] ;  /* 0x0000000404047981 */ /* 0x000ee2000c2e1900 */
[----:B------:R-:W-:-:S03]  /*07e0*/  IMAD.WIDE R34, R9, 0x4, R34 ;  /* 0x0000000409227825 */ /* 0x000fc600078e0222 */
[----:B------:R-:W0:Y:S04]  /*07f0*/  LDG.E.128 R8, desc[UR4][R28.64] ;  /* 0x000000041c087981 */ /* 0x000e28000c1e1d00 */
[----:B------:R0:W3:Y:S04]  /*0800*/  LDG.E.EL R20, desc[UR4][R20.64] ;  /* 0x0000000414147981 */ /* 0x0000e8000c2e1900 */
[----:B------:R0:W3:Y:S04]  /*0810*/  LDG.E.EL R5, desc[UR4][R30.64] ;  /* 0x000000041e057981 */ /* 0x0000e8000c2e1900 */
[----:B------:R-:W3:Y:S04]  /*0820*/  LDG.E.EL R23, desc[UR4][R36.64] ;  /* 0x0000000424177981 */ /* 0x000ee8000c2e1900 */
[----:B------:R0:W3:Y:S01]  /*0830*/  LDG.E.EL R6, desc[UR4][R34.64] ;  /* 0x0000000422067981 */ /* 0x0000e2000c2e1900 */
[----:B--2---:R-:W-:-:S02]  /*0840*/  LOP3.LUT R32, R32, 0x80000000, RZ, 0x3c, !PT ;  /* 0x8000000020207812 */ /* 0x004fc400078e3cff */
[----:B-----5:R-:W-:Y:S01]  /*0850*/  LOP3.LUT R26, R26, 0x80000000, RZ, 0x3c, !PT ;  /* 0x800000001a1a7812 */ /* 0x020fe200078e3cff */
[-C--:B0-----:R-:W-:Y:S01]  /*0860*/  FMUL R15, R11, R25.reuse ;  /* 0x000000190b0f7220 */ /* 0x081fe20000400000 */
[-C--:B------:R-:W-:Y:S01]  /*0870*/  FMUL R14, R10, R25.reuse ;  /* 0x000000190a0e7220 */ /* 0x080fe20000400000 */
[CC--:B-1----:R-:W-:Y:S01]  /*0880*/  FMUL R13, R9.reuse, R25.reuse ;  /* 0x00000019090d7220 */ /* 0x0c2fe20000400000 */
[-C--:B------:R-:W-:Y:S01]  /*0890*/  FMUL R12, R8, R25.reuse ;  /* 0x00000019080c7220 */ /* 0x080fe20000400000 */
[----:B------:R-:W-:-:S04]  /*08a0*/  FFMA R33, R9, R25, R32 ;  /* 0x0000001909217223 */ /* 0x000fc80000000020 */
[----:B------:R0:W-:Y:S01]  /*08b0*/  STG.E.128 desc[UR4][R28.64], R12 ;  /* 0x0000000c1c007986 */ /* 0x0001e2000c101d04 */
[CC--:B------:R-:W-:Y:S01]  /*08c0*/  FFMA R21, R8.reuse, R25.reuse, R26 ;  /* 0x0000001908157223 */ /* 0x0c0fe2000000001a */
[-CC-:B------:R-:W-:Y:S01]  /*08d0*/  FFMA R30, R8, R25.reuse, R32.reuse ;  /* 0x00000019081e7223 */ /* 0x180fe20000000020 */
[-C--:B------:R-:W-:Y:S01]  /*08e0*/  FFMA R31, R11, R25.reuse, R32 ;  /* 0x000000190b1f7223 */ /* 0x080fe20000000020 */
[-C--:B0-----:R-:W-:Y:S01]  /*08f0*/  FFMA R12, R9, R25.reuse, R26 ;  /* 0x00000019090c7223 */ /* 0x081fe2000000001a */
[CC--:B------:R-:W-:Y:S01]  /*0900*/  FFMA R9, R10.reuse, R25.reuse, R32 ;  /* 0x000000190a097223 */ /* 0x0c0fe20000000020 */
[-CC-:B------:R-:W-:Y:S01]  /*0910*/  FFMA R14, R10, R25.reuse, R26.reuse ;  /* 0x000000190a0e7223 */ /* 0x180fe2000000001a */
[----:B------:R-:W-:Y:S02]  /*0920*/  FFMA R13, R11, R25, R26 ;  /* 0x000000190b0d7223 */ /* 0x000fe4000000001a */
[C---:B------:R-:W-:Y:S02]  /*0930*/  FMUL R26, R24.reuse, R9 ;  /* 0x00000009181a7220 */ /* 0x040fe40000400000 */
[----:B------:R-:W2:Y:S01]  /*0940*/  LDG.E.128 R8, desc[UR4][R28.64+0x800] ;  /* 0x000800041c087981 */ /* 0x000ea2000c1e1d00 */
[C---:B------:R-:W-:Y:S01]  /*0950*/  FMUL R25, R24.reuse, R33 ;  /* 0x0000002118197220 */ /* 0x040fe20000400000 */
[C---:B------:R-:W-:Y:S01]  /*0960*/  FMUL R15, R24.reuse, R31 ;  /* 0x0000001f180f7220 */ /* 0x040fe20000400000 */
[----:B------:R-:W-:Y:S01]  /*0970*/  FMUL R24, R24, R30 ;  /* 0x0000001e18187220 */ /* 0x000fe20000400000 */
[C-C-:B---3--:R-:W-:Y:S01]  /*0980*/  FFMA R26, R22.reuse, R26, R27.reuse ;  /* 0x0000001a161a7223 */ /* 0x148fe2000000001b */
[C-C-:B------:R-:W-:Y:S01]  /*0990*/  FFMA R25, R22.reuse, R25, R27.reuse ;  /* 0x0000001916197223 */ /* 0x140fe2000000001b */
[C---:B------:R-:W-:Y:S01]  /*09a0*/  FMUL R14, R17.reuse, R14 ;  /* 0x0000000e110e7220 */ /* 0x040fe20000400000 */
[C-C-:B------:R-:W-:Y:S01]  /*09b0*/  FFMA R24, R22.reuse, R24, R27.reuse ;  /* 0x0000001816187223 */ /* 0x140fe2000000001b */
[----:B------:R-:W-:Y:S01]  /*09c0*/  FFMA R27, R22, R15, R27 ;  /* 0x0000000f161b7223 */ /* 0x000fe2000000001b */
[C---:B------:R-:W-:Y:S01]  /*09d0*/  FMUL R15, R17.reuse, R12 ;  /* 0x0000000c110f7220 */ /* 0x040fe20000400000 */
[C---:B------:R-:W-:Y:S01]  /*09e0*/  FMUL R22, R17.reuse, R21 ;  /* 0x0000001511167220 */ /* 0x040fe20000400000 */
[----:B------:R-:W-:Y:S01]  /*09f0*/  FMUL R12, R17, R13 ;  /* 0x0000000d110c7220 */ /* 0x000fe20000400000 */
[----:B----4-:R-:W-:Y:S01]  /*0a00*/  LOP3.LUT R13, R18, 0x80000000, RZ, 0x3c, !PT ;  /* 0x80000000120d7812 */ /* 0x010fe200078e3cff */
[C-C-:B------:R-:W-:Y:S01]  /*0a10*/  FFMA R21, R16.reuse, R15, R23.reuse ;  /* 0x0000000f10157223 */ /* 0x140fe20000000017 */
[C-C-:B------:R-:W-:Y:S01]  /*0a20*/  FFMA R17, R16.reuse, R22, R23.reuse ;  /* 0x0000001610117223 */ /* 0x140fe20000000017 */
[C-C-:B------:R-:W-:Y:S01]  /*0a30*/  FFMA R22, R16.reuse, R14, R23.reuse ;  /* 0x0000000e10167223 */ /* 0x140fe20000000017 */
[----:B------:R-:W-:Y:S01]  /*0a40*/  FFMA R23, R16, R12, R23 ;  /* 0x0000000c10177223 */ /* 0x000fe20000000017 */
[----:B------:R-:W-:Y:S01]  /*0a50*/  LOP3.LUT R35, R4, 0x80000000, RZ, 0x3c, !PT ;  /* 0x8000000004237812 */ /* 0x000fe200078e3cff */
[----:B------:R-:W0:Y:S08]  /*0a60*/  LDC.64 R32, c[0x0][0x260] ;  /* 0x00009800ff207b82 */ /* 0x000e300000000a00 */
[----:B------:R-:W1:Y:S01]  /*0a70*/  LDC.64 R30, c[0x0][0x268] ;  /* 0x00009a00ff1e7b82 */ /* 0x000e620000000a00 */
[----:B------:R-:W-:-:S02]  /*0a80*/  FSETP.GEU.AND P6, PT, R26, RZ, PT ;  /* 0x000000ff1a00720b */ /* 0x000fc40003fce000 */
[----:B------:R-:W-:Y:S02]  /*0a90*/  FSETP.GEU.AND P4, PT, R25, RZ, PT ;  /* 0x000000ff1900720b */ /* 0x000fe40003f8e000 */
[----:B------:R-:W-:Y:S02]  /*0aa0*/  FSETP.GEU.AND P5, PT, R24, RZ, PT ;  /* 0x000000ff1800720b */ /* 0x000fe40003fae000 */
[----:B------:R-:W-:Y:S02]  /*0ab0*/  FSETP.GEU.AND P3, PT, R23, RZ, PT ;  /* 0x000000ff1700720b */ /* 0x000fe40003f6e000 */
[----:B------:R-:W-:Y:S02]  /*0ac0*/  FSETP.GEU.AND P0, PT, R27, RZ, PT ;  /* 0x000000ff1b00720b */ /* 0x000fe40003f0e000 */
[----:B------:R-:W-:Y:S02]  /*0ad0*/  FSETP.GEU.AND P2, PT, R22, RZ, PT ;  /* 0x000000ff1600720b */ /* 0x000fe40003f4e000 */
[----:B------:R-:W-:-:S02]  /*0ae0*/  FSETP.GEU.AND P1, PT, R21, RZ, PT ;  /* 0x000000ff1500720b */ /* 0x000fc40003f2e000 */
[----:B------:R-:W-:Y:S02]  /*0af0*/  SEL R23, R23, RZ, P3 ;  /* 0x000000ff17177207 */ /* 0x000fe40001800000 */
[----:B------:R-:W-:Y:S02]  /*0b00*/  SEL R22, R22, RZ, P2 ;  /* 0x000000ff16167207 */ /* 0x000fe40001000000 */
[----:B------:R-:W-:Y:S01]  /*0b10*/  SEL R21, R21, RZ, P1 ;  /* 0x000000ff15157207 */ /* 0x000fe20000800000 */
[----:B-1----:R-:W-:-:S04]  /*0b20*/  IMAD.WIDE R30, R3, 0x4, R30 ;  /* 0x00000004031e7825 */ /* 0x002fc800078e021e */
[-CC-:B--2---:R-:W-:Y:S01]  /*0b30*/  FFMA R16, R9, R0.reuse, R13.reuse ;  /* 0x0000000009107223 */ /* 0x184fe2000000000d */
[-CC-:B------:R-:W-:Y:S01]  /*0b40*/  FFMA R18, R11, R0.reuse, R13.reuse ;  /* 0x000000000b127223 */ /* 0x180fe2000000000d */
[-CC-:B------:R-:W-:Y:S01]  /*0b50*/  FFMA R12, R10, R0.reuse, R13.reuse ;  /* 0x000000000a0c7223 */ /* 0x180fe2000000000d */
[----:B------:R-:W-:Y:S01]  /*0b60*/  FFMA R14, R8, R0, R13 ;  /* 0x00000000080e7223 */ /* 0x000fe2000000000d */
[C---:B------:R-:W-:Y:S01]  /*0b70*/  FMUL R16, R7.reuse, R16 ;  /* 0x0000001007107220 */ /* 0x040fe20000400000 */
[C---:B------:R-:W-:Y:S01]  /*0b80*/  FMUL R13, R7.reuse, R18 ;  /* 0x00000012070d7220 */ /* 0x040fe20000400000 */
[C---:B------:R-:W-:Y:S01]  /*0b90*/  FMUL R15, R7.reuse, R12 ;  /* 0x0000000c070f7220 */ /* 0x040fe20000400000 */
[----:B------:R-:W-:Y:S01]  /*0ba0*/  FMUL R7, R7, R14 ;  /* 0x0000000e07077220 */ /* 0x000fe20000400000 */
[C-C-:B------:R-:W-:Y:S02]  /*0bb0*/  FFMA R16, R19.reuse, R16, R20.reuse ;  /* 0x0000001013107223 */ /* 0x140fe40000000014 */
[C-C-:B------:R-:W-:Y:S01]  /*0bc0*/  FFMA R18, R19.reuse, R15, R20.reuse ;  /* 0x0000000f13127223 */ /* 0x140fe20000000014 */
[C-C-:B------:R-:W-:Y:S01]  /*0bd0*/  FFMA R7, R19.reuse, R7, R20.reuse ;  /* 0x0000000713077223 */ /* 0x140fe20000000014 */
[----:B------:R-:W-:Y:S01]  /*0be0*/  FFMA R19, R19, R13, R20 ;  /* 0x0000000d13137223 */ /* 0x000fe20000000014 */
[CC--:B------:R-:W-:Y:S01]  /*0bf0*/  FMUL R13, R9.reuse, R0.reuse ;  /* 0x00000000090d7220 */ /* 0x0c0fe20000400000 */
[-CC-:B------:R-:W-:Y:S01]  /*0c00*/  FFMA R37, R9, R0.reuse, R35.reuse ;  /* 0x0000000009257223 */ /* 0x180fe20000000023 */
[-C--:B------:R-:W-:Y:S01]  /*0c10*/  FMUL R14, R10, R0.reuse ;  /* 0x000000000a0e7220 */ /* 0x080fe20000400000 */
[-CC-:B------:R-:W-:Y:S01]  /*0c20*/  FFMA R9, R8, R0.reuse, R35.reuse ;  /* 0x0000000008097223 */ /* 0x180fe20000000023 */
[CC--:B------:R-:W-:Y:S01]  /*0c30*/  FMUL R15, R11.reuse, R0.reuse ;  /* 0x000000000b0f7220 */ /* 0x0c0fe20000400000 */
[-CC-:B------:R-:W-:Y:S01]  /*0c40*/  FFMA R10, R10, R0.reuse, R35.reuse ;  /* 0x000000000a0a7223 */ /* 0x180fe20000000023 */
[----:B------:R-:W-:Y:S01]  /*0c50*/  FFMA R11, R11, R0, R35 ;  /* 0x000000000b0b7223 */ /* 0x000fe20000000023 */
[C---:B------:R-:W-:Y:S01]  /*0c60*/  FMUL R9, R2.reuse, R9 ;  /* 0x0000000902097220 */ /* 0x040fe20000400000 */
[C---:B------:R-:W-:Y:S01]  /*0c70*/  FMUL R37, R2.reuse, R37 ;  /* 0x0000002502257220 */ /* 0x040fe20000400000 */
[C---:B------:R-:W-:Y:S01]  /*0c80*/  FMUL R4, R2.reuse, R10 ;  /* 0x0000000a02047220 */ /* 0x040fe20000400000 */
[----:B------:R-:W-:Y:S01]  /*0c90*/  FMUL R11, R2, R11 ;  /* 0x0000000b020b7220 */ /* 0x000fe20000400000 */
[----:B------:R-:W-:Y:S01]  /*0ca0*/  FMUL R12, R8, R0 ;  /* 0x00000000080c7220 */ /* 0x000fe20000400000 */
[C-C-:B------:R-:W-:Y:S01]  /*0cb0*/  FFMA R0, R5.reuse, R9, R6.reuse ;  /* 0x0000000905007223 */ /* 0x140fe20000000006 */
[----:B------:R-:W-:Y:S01]  /*0cc0*/  SEL R10, R26, RZ, P6 ;  /* 0x000000ff1a0a7207 */ /* 0x000fe20003000000 */
[C-C-:B------:R-:W-:Y:S01]  /*0cd0*/  FFMA R4, R5.reuse, R4, R6.reuse ;  /* 0x0000000405047223 */ /* 0x140fe20000000006 */
[--C-:B------:R-:W-:Y:S01]  /*0ce0*/  FFMA R2, R5, R37, R6.reuse ;  /* 0x0000002505027223 */ /* 0x100fe20000000006 */
[----:B------:R-:W-:Y:S01]  /*0cf0*/  FSETP.GEU.AND P6, PT, R19, RZ, PT ;  /* 0x000000ff1300720b */ /* 0x000fe20003fce000 */
[----:B------:R-:W-:Y:S01]  /*0d00*/  FFMA R5, R5, R11, R6 ;  /* 0x0000000b05057223 */ /* 0x000fe20000000006 */
[----:B------:R-:W-:-:S02]  /*0d10*/  SEL R9, R25, RZ, P4 ;  /* 0x000000ff19097207 */ /* 0x000fc40002000000 */
[----:B------:R-:W-:Y:S01]  /*0d20*/  FSETP.GEU.AND P4, PT, R18, RZ, PT ;  /* 0x000000ff1200720b */ /* 0x000fe20003f8e000 */
[----:B------:R1:W-:Y:S01]  /*0d30*/  STG.E.128 desc[UR4][R28.64+0x800], R12 ;  /* 0x0008000c1c007986 */ /* 0x0003e2000c101d04 */
[----:B------:R-:W-:Y:S02]  /*0d40*/  SEL R8, R24, RZ, P5 ;  /* 0x000000ff18087207 */ /* 0x000fe40002800000 */
[----:B------:R-:W-:Y:S02]  /*0d50*/  SEL R11, R27, RZ, P0 ;  /* 0x000000ff1b0b7207 */ /* 0x000fe40000000000 */
[----:B------:R-:W-:Y:S02]  /*0d60*/  FSETP.GEU.AND P5, PT, R16, RZ, PT ;  /* 0x000000ff1000720b */ /* 0x000fe40003fae000 */
[----:B------:R-:W-:Y:S02]  /*0d70*/  FSETP.GEU.AND P3, PT, R4, RZ, PT ;  /* 0x000000ff0400720b */ /* 0x000fe40003f6e000 */
[----:B------:R-:W-:-:S02]  /*0d80*/  FSETP.GEU.AND P0, PT, R17, RZ, PT ;  /* 0x000000ff1100720b */ /* 0x000fc40003f0e000 */
[----:B------:R-:W-:Y:S02]  /*0d90*/  FSETP.GEU.AND P2, PT, R2, RZ, PT ;  /* 0x000000ff0200720b */ /* 0x000fe40003f4e000 */
[----:B------:R-:W-:Y:S02]  /*0da0*/  FSETP.GEU.AND P1, PT, R0, RZ, PT ;  /* 0x000000ff0000720b */ /* 0x000fe40003f2e000 */
[----:B-1----:R-:W-:Y:S02]  /*0db0*/  SEL R15, R19, RZ, P6 ;  /* 0x000000ff130f7207 */ /* 0x002fe40003000000 */
[----:B------:R-:W-:Y:S02]  /*0dc0*/  FSETP.GEU.AND P6, PT, R7, RZ, PT ;  /* 0x000000ff0700720b */ /* 0x000fe40003fce000 */
[----:B------:R-:W-:Y:S02]  /*0dd0*/  SEL R14, R18, RZ, P4 ;  /* 0x000000ff120e7207 */ /* 0x000fe40002000000 */
[----:B------:R-:W-:Y:S01]  /*0de0*/  FSETP.GEU.AND P4, PT, R5, RZ, PT ;  /* 0x000000ff0500720b */ /* 0x000fe20003f8e000 */
[----:B0-----:R-:W-:Y:S01]  /*0df0*/  IMAD.WIDE R28, R3, 0x4, R32 ;  /* 0x00000004031c7825 */ /* 0x001fe200078e0220 */
[----:B------:R-:W-:-:S02]  /*0e00*/  SEL R12, R7, RZ, P6 ;  /* 0x000000ff070c7207 */ /* 0x000fc40003000000 */
[----:B------:R-:W-:Y:S02]  /*0e10*/  SEL R13, R16, RZ, P5 ;  /* 0x000000ff100d7207 */ /* 0x000fe40002800000 */
[----:B------:R-:W-:Y:S02]  /*0e20*/  SEL R7, R5, RZ, P4 ;  /* 0x000000ff05077207 */ /* 0x000fe40002000000 */
[----:B------:R-:W-:Y:S02]  /*0e30*/  SEL R6, R4, RZ, P3 ;  /* 0x000000ff04067207 */ /* 0x000fe40001800000 */
[----:B------:R-:W-:Y:S02]  /*0e40*/  SEL R20, R17, RZ, P0 ;  /* 0x000000ff11147207 */ /* 0x000fe40000000000 */
[----:B------:R-:W-:Y:S02]  /*0e50*/  SEL R5, R2, RZ, P2 ;  /* 0x000000ff02057207 */ /* 0x000fe40001000000 */
[----:B------:R-:W-:Y:S01]  /*0e60*/  SEL R4, R0, RZ, P1 ;  /* 0x000000ff00047207 */ /* 0x000fe20000800000 */
[----:B------:R-:W-:Y:S04]  /*0e70*/  STG.E.128 desc[UR4][R28.64], R8 ;  /* 0x000000081c007986 */ /* 0x000fe8000c101d04 */
[----:B------:R-:W-:Y:S04]  /*0e80*/  STG.E.128 desc[UR4][R28.64+0x800], R12 ;  /* 0x0008000c1c007986 */ /* 0x000fe8000c101d04 */
[----:B------:R-:W-:Y:S04]  /*0e90*/  STG.E.128 desc[UR4][R30.64], R20 ;  /* 0x000000141e007986 */ /* 0x000fe8000c101d04 */
[----:B------:R-:W-:Y:S01]  /*0ea0*/  STG.E.128 desc[UR4][R30.64+0x800], R4 ;  /* 0x000800041e007986 */ /* 0x000fe2000c101d04 */
[----:B------:R-:W-:Y:S05]  /*0eb0*/  EXIT ;  /* 0x000000000000794d */ /* 0x000fea0003800000 */
.L_x_0:
[----:B------:R-:W-:-:S00]  /*0ec0*/  BRA `(.L_x_0) ;  /* 0xfffffffc00fc7947 */ /* 0x000fc0000383ffff */
[----:B------:R-:W-:-:S00]  /*0ed0*/  NOP ;  /* 0x0000000000007918 */ /* 0x000fc00000000000 */
        /* <DEDUP_REMOVED lines=10> */
.L_x_1:


//--------------------- .nv.global.init           --------------------------
	.section	.nv.global.init,"aw",@progbits
.nv.global.init:
	.type		_$_str,@object
	.size		_$_str,(_$_str_$_2 - _$_str)
_$_str:
        /*0000*/ 	.byte	0x5f, 0x5f, 0x43, 0x55, 0x44, 0x41, 0x5f, 0x46, 0x54, 0x5a, 0x00
	.type		_$_str_$_2,@object
	.size		_$_str_$_2,(.L_1 - _$_str_$_2)
_$_str_$_2:
        /*000b*/ 	.byte	0x5f, 0x5f, 0x43, 0x55, 0x44, 0x41, 0x5f, 0x50, 0x52, 0x45, 0x43, 0x5f, 0x53, 0x51, 0x52, 0x54
        /*001b*/ 	.byte	0x00
.L_1:


//--------------------- .nv.constant0.triton_poi_fused__native_batch_norm_legit_no_training_mul_relu_3 --------------------------
	.section	.nv.constant0.triton_poi_fused__native_batch_norm_legit_no_training_mul_relu_3,"a",@progbits
	.sectionflags	@""
	.align	4
.nv.constant0.triton_poi_fused__native_batch_norm_legit_no_training_mul_relu_3:
	.zero		628
